//
// Generated by NVIDIA NVVM Compiler
//
// Compiler Build ID: CL-36424714
// Cuda compilation tools, release 13.0, V13.0.88
// Based on NVVM 20.0.0
//

.version 9.0
.target sm_100
.address_size 64

	// .globl	_Z23update_generator_kerneldiiPdS_S_S_S_S_S_S_S_S_S_

.visible .entry _Z23update_generator_kerneldiiPdS_S_S_S_S_S_S_S_S_S_(
	.param .f64 _Z23update_generator_kerneldiiPdS_S_S_S_S_S_S_S_S_S__param_0,
	.param .u32 _Z23update_generator_kerneldiiPdS_S_S_S_S_S_S_S_S_S__param_1,
	.param .u32 _Z23update_generator_kerneldiiPdS_S_S_S_S_S_S_S_S_S__param_2,
	.param .u64 .ptr .align 1 _Z23update_generator_kerneldiiPdS_S_S_S_S_S_S_S_S_S__param_3,
	.param .u64 .ptr .align 1 _Z23update_generator_kerneldiiPdS_S_S_S_S_S_S_S_S_S__param_4,
	.param .u64 .ptr .align 1 _Z23update_generator_kerneldiiPdS_S_S_S_S_S_S_S_S_S__param_5,
	.param .u64 .ptr .align 1 _Z23update_generator_kerneldiiPdS_S_S_S_S_S_S_S_S_S__param_6,
	.param .u64 .ptr .align 1 _Z23update_generator_kerneldiiPdS_S_S_S_S_S_S_S_S_S__param_7,
	.param .u64 .ptr .align 1 _Z23update_generator_kerneldiiPdS_S_S_S_S_S_S_S_S_S__param_8,
	.param .u64 .ptr .align 1 _Z23update_generator_kerneldiiPdS_S_S_S_S_S_S_S_S_S__param_9,
	.param .u64 .ptr .align 1 _Z23update_generator_kerneldiiPdS_S_S_S_S_S_S_S_S_S__param_10,
	.param .u64 .ptr .align 1 _Z23update_generator_kerneldiiPdS_S_S_S_S_S_S_S_S_S__param_11,
	.param .u64 .ptr .align 1 _Z23update_generator_kerneldiiPdS_S_S_S_S_S_S_S_S_S__param_12,
	.param .u64 .ptr .align 1 _Z23update_generator_kerneldiiPdS_S_S_S_S_S_S_S_S_S__param_13
)
{
	.reg .pred 	%p<2>;
	.reg .b32 	%r<9>;
	.reg .b64 	%rd<35>;
	.reg .b64 	%fd<31>;

	ld.param.u32 	%r3, [_Z23update_generator_kerneldiiPdS_S_S_S_S_S_S_S_S_S__param_1];
	ld.param.u32 	%r2, [_Z23update_generator_kerneldiiPdS_S_S_S_S_S_S_S_S_S__param_2];
	ld.param.u64 	%rd2, [_Z23update_generator_kerneldiiPdS_S_S_S_S_S_S_S_S_S__param_4];
	ld.param.u64 	%rd3, [_Z23update_generator_kerneldiiPdS_S_S_S_S_S_S_S_S_S__param_5];
	ld.param.u64 	%rd4, [_Z23update_generator_kerneldiiPdS_S_S_S_S_S_S_S_S_S__param_6];
	ld.param.u64 	%rd6, [_Z23update_generator_kerneldiiPdS_S_S_S_S_S_S_S_S_S__param_8];
	ld.param.u64 	%rd7, [_Z23update_generator_kerneldiiPdS_S_S_S_S_S_S_S_S_S__param_9];
	ld.param.u64 	%rd8, [_Z23update_generator_kerneldiiPdS_S_S_S_S_S_S_S_S_S__param_10];
	ld.param.u64 	%rd9, [_Z23update_generator_kerneldiiPdS_S_S_S_S_S_S_S_S_S__param_11];
	ld.param.u64 	%rd10, [_Z23update_generator_kerneldiiPdS_S_S_S_S_S_S_S_S_S__param_12];
	mov.u32 	%r4, %tid.x;
	mov.u32 	%r5, %ntid.x;
	mov.u32 	%r6, %ctaid.x;
	mad.lo.s32 	%r1, %r5, %r6, %r4;
	setp.ge.s32 	%p1, %r1, %r3;
	@%p1 bra 	$L__BB0_2;
	ld.param.u64 	%rd34, [_Z23update_generator_kerneldiiPdS_S_S_S_S_S_S_S_S_S__param_7];
	ld.param.u64 	%rd33, [_Z23update_generator_kerneldiiPdS_S_S_S_S_S_S_S_S_S__param_3];
	ld.param.f64 	%fd30, [_Z23update_generator_kerneldiiPdS_S_S_S_S_S_S_S_S_S__param_0];
	cvta.to.global.u64 	%rd11, %rd34;
	cvta.to.global.u64 	%rd12, %rd6;
	cvta.to.global.u64 	%rd13, %rd10;
	cvta.to.global.u64 	%rd14, %rd3;
	cvta.to.global.u64 	%rd15, %rd4;
	cvta.to.global.u64 	%rd16, %rd2;
	cvta.to.global.u64 	%rd17, %rd9;
	cvta.to.global.u64 	%rd18, %rd33;
	cvta.to.global.u64 	%rd19, %rd7;
	cvta.to.global.u64 	%rd20, %rd8;
	shl.b32 	%r7, %r1, 1;
	add.s32 	%r8, %r2, %r7;
	mul.wide.s32 	%rd21, %r1, 8;
	add.s64 	%rd22, %rd11, %rd21;
	ld.global.f64 	%fd2, [%rd22];
	add.s64 	%rd23, %rd12, %rd21;
	ld.global.f64 	%fd3, [%rd23];
	add.s64 	%rd24, %rd13, %rd21;
	ld.global.f64 	%fd4, [%rd24];
	mul.wide.s32 	%rd25, %r8, 8;
	add.s64 	%rd26, %rd14, %rd25;
	ld.global.f64 	%fd5, [%rd26];
	fma.rn.f64 	%fd6, %fd30, %fd4, %fd5;
	add.s64 	%rd27, %rd15, %rd25;
	ld.global.f64 	%fd7, [%rd27];
	add.s64 	%rd28, %rd16, %rd25;
	ld.global.f64 	%fd8, [%rd28];
	mul.f64 	%fd9, %fd7, %fd8;
	sub.f64 	%fd10, %fd6, %fd9;
	neg.f64 	%fd11, %fd10;
	add.s64 	%rd29, %rd17, %rd21;
	ld.global.f64 	%fd12, [%rd29];
	add.f64 	%fd13, %fd12, %fd12;
	mul.f64 	%fd14, %fd30, %fd30;
	fma.rn.f64 	%fd15, %fd14, %fd13, %fd7;
	div.rn.f64 	%fd16, %fd11, %fd15;
	min.f64 	%fd17, %fd3, %fd16;
	max.f64 	%fd18, %fd2, %fd17;
	add.s64 	%rd30, %rd18, %rd25;
	st.global.f64 	[%rd30], %fd18;
	add.s64 	%rd31, %rd19, %rd21;
	ld.global.f64 	%fd19, [%rd31];
	add.s64 	%rd32, %rd20, %rd21;
	ld.global.f64 	%fd20, [%rd32];
	ld.global.f64 	%fd21, [%rd26+8];
	ld.global.f64 	%fd22, [%rd27+8];
	ld.global.f64 	%fd23, [%rd28+8];
	mul.f64 	%fd24, %fd22, %fd23;
	sub.f64 	%fd25, %fd21, %fd24;
	neg.f64 	%fd26, %fd25;
	div.rn.f64 	%fd27, %fd26, %fd22;
	min.f64 	%fd28, %fd20, %fd27;
	max.f64 	%fd29, %fd19, %fd28;
	st.global.f64 	[%rd30+8], %fd29;
$L__BB0_2:
	ret;

}


// ===== COMPILED SASS (sm_100) =====

	.target	sm_100

	.elftype	@"ET_EXEC"


//--------------------- .note.nv.tkinfo           --------------------------
	.section	.note.nv.tkinfo,"",@"SHT_NOTE"
	.sectionflags	@"SHF_NOTE_NV_TKINFO"
	.tkinfo
        /*0018*/ 	.word	0x00000002
        /*0030*/ 	.string	""
        /*0030*/ 	.string	"ptxas"
        /*0030*/ 	.string	"Cuda compilation tools, release 13.0, V13.0.88"
        /*0030*/ 	.string	"Build cuda_13.0.r13.0/compiler.36424714_0"
        /*0030*/ 	.string	"-arch sm_100 -m 64 "



//--------------------- .note.nv.cuinfo           --------------------------
	.section	.note.nv.cuinfo,"",@"SHT_NOTE"
	.sectionflags	@"SHF_NOTE_NV_CUINFO"
        /*0018*/ 	.short	0x0002
        /*001a*/ 	.short	0x0064
        /*001c*/ 	.short	0x0082
	.zero		2


//--------------------- .nv.info                  --------------------------
	.section	.nv.info,"",@"SHT_CUDA_INFO"
	.align	4


	//----- nvinfo : EIATTR_REGCOUNT
	.align		4
        /*0000*/ 	.byte	0x04, 0x2f
        /*0002*/ 	.short	(.L_1 - .L_0)
	.align		4
.L_0:
        /*0004*/ 	.word	index@(_Z23update_generator_kerneldiiPdS_S_S_S_S_S_S_S_S_S_)
        /*0008*/ 	.word	0x00000024


	//----- nvinfo : EIATTR_FRAME_SIZE
	.align		4
.L_1:
        /*000c*/ 	.byte	0x04, 0x11
        /*000e*/ 	.short	(.L_3 - .L_2)
	.align		4
.L_2:
        /*0010*/ 	.word	index@($__internal_0_$__cuda_sm20_div_rn_f64_full)
        /*0014*/ 	.word	0x00000000


	//----- nvinfo : EIATTR_FRAME_SIZE
	.align		4
.L_3:
        /*0018*/ 	.byte	0x04, 0x11
        /*001a*/ 	.short	(.L_5 - .L_4)
	.align		4
.L_4:
        /*001c*/ 	.word	index@(_Z23update_generator_kerneldiiPdS_S_S_S_S_S_S_S_S_S_)
        /*0020*/ 	.word	0x00000000


	//----- nvinfo : EIATTR_MIN_STACK_SIZE
	.align		4
.L_5:
        /*0024*/ 	.byte	0x04, 0x12
        /*0026*/ 	.short	(.L_7 - .L_6)
	.align		4
.L_6:
        /*0028*/ 	.word	index@(_Z23update_generator_kerneldiiPdS_S_S_S_S_S_S_S_S_S_)
        /*002c*/ 	.word	0x00000000
.L_7:


//--------------------- .nv.compat                --------------------------
	.section	.nv.compat,"",@"SHT_CUDA_COMPAT_INFO"
	.align	4
        /*0000*/ 	.byte	0x02, 0x09, 0x00, 0x00, 0x02, 0x02, 0x01, 0x00, 0x02, 0x05, 0x05, 0x00, 0x03, 0x07, 0x01, 0x01
        /*0010*/ 	.byte	0x02, 0x03, 0x00, 0x00, 0x02, 0x06, 0x01, 0x00, 0x04, 0x0b, 0x08, 0x00, 0x01, 0x00, 0x00, 0x00
        /*0020*/ 	.byte	0x00, 0x00, 0x00, 0x00


//--------------------- .nv.info._Z23update_generator_kerneldiiPdS_S_S_S_S_S_S_S_S_S_ --------------------------
	.section	.nv.info._Z23update_generator_kerneldiiPdS_S_S_S_S_S_S_S_S_S_,"",@"SHT_CUDA_INFO"
	.sectionflags	@""
	.align	4


	//----- nvinfo : EIATTR_CUDA_API_VERSION
	.align		4
        /*0000*/ 	.byte	0x04, 0x37
        /*0002*/ 	.short	(.L_9 - .L_8)
.L_8:
        /*0004*/ 	.word	0x00000082


	//----- nvinfo : EIATTR_KPARAM_INFO
	.align		4
.L_9:
        /*0008*/ 	.byte	0x04, 0x17
        /*000a*/ 	.short	(.L_11 - .L_10)
.L_10:
        /*000c*/ 	.word	0x00000000
        /*0010*/ 	.short	0x000d
        /*0012*/ 	.short	0x0060
        /*0014*/ 	.byte	0x00, 0xf5, 0x21, 0x00


	//----- nvinfo : EIATTR_KPARAM_INFO
	.align		4
.L_11:
        /*0018*/ 	.byte	0x04, 0x17
        /*001a*/ 	.short	(.L_13 - .L_12)
.L_12:
        /*001c*/ 	.word	0x00000000
        /*0020*/ 	.short	0x000c
        /*0022*/ 	.short	0x0058
        /*0024*/ 	.byte	0x00, 0xf5, 0x21, 0x00


	//----- nvinfo : EIATTR_KPARAM_INFO
	.align		4
.L_13:
        /*0028*/ 	.byte	0x04, 0x17
        /*002a*/ 	.short	(.L_15 - .L_14)
.L_14:
        /*002c*/ 	.word	0x00000000
        /*0030*/ 	.short	0x000b
        /*0032*/ 	.short	0x0050
        /*0034*/ 	.byte	0x00, 0xf5, 0x21, 0x00


	//----- nvinfo : EIATTR_KPARAM_INFO
	.align		4
.L_15:
        /*0038*/ 	.byte	0x04, 0x17
        /*003a*/ 	.short	(.L_17 - .L_16)
.L_16:
        /*003c*/ 	.word	0x00000000
        /*0040*/ 	.short	0x000a
        /*0042*/ 	.short	0x0048
        /*0044*/ 	.byte	0x00, 0xf5, 0x21, 0x00


	//----- nvinfo : EIATTR_KPARAM_INFO
	.align		4
.L_17:
        /*0048*/ 	.byte	0x04, 0x17
        /*004a*/ 	.short	(.L_19 - .L_18)
.L_18:
        /*004c*/ 	.word	0x00000000
        /*0050*/ 	.short	0x0009
        /*0052*/ 	.short	0x0040
        /*0054*/ 	.byte	0x00, 0xf5, 0x21, 0x00


	//----- nvinfo : EIATTR_KPARAM_INFO
	.align		4
.L_19:
        /*0058*/ 	.byte	0x04, 0x17
        /*005a*/ 	.short	(.L_21 - .L_20)
.L_20:
        /*005c*/ 	.word	0x00000000
        /*0060*/ 	.short	0x0008
        /*0062*/ 	.short	0x0038
        /*0064*/ 	.byte	0x00, 0xf5, 0x21, 0x00


	//----- nvinfo : EIATTR_KPARAM_INFO
	.align		4
.L_21:
        /*0068*/ 	.byte	0x04, 0x17
        /*006a*/ 	.short	(.L_23 - .L_22)
.L_22:
        /*006c*/ 	.word	0x00000000
        /*0070*/ 	.short	0x0007
        /*0072*/ 	.short	0x0030
        /*0074*/ 	.byte	0x00, 0xf5, 0x21, 0x00


	//----- nvinfo : EIATTR_KPARAM_INFO
	.align		4
.L_23:
        /*0078*/ 	.byte	0x04, 0x17
        /*007a*/ 	.short	(.L_25 - .L_24)
.L_24:
        /*007c*/ 	.word	0x00000000
        /*0080*/ 	.short	0x0006
        /*0082*/ 	.short	0x0028
        /*0084*/ 	.byte	0x00, 0xf5, 0x21, 0x00


	//----- nvinfo : EIATTR_KPARAM_INFO
	.align		4
.L_25:
        /*0088*/ 	.byte	0x04, 0x17
        /*008a*/ 	.short	(.L_27 - .L_26)
.L_26:
        /*008c*/ 	.word	0x00000000
        /*0090*/ 	.short	0x0005
        /*0092*/ 	.short	0x0020
        /*0094*/ 	.byte	0x00, 0xf5, 0x21, 0x00


	//----- nvinfo : EIATTR_KPARAM_INFO
	.align		4
.L_27:
        /*0098*/ 	.byte	0x04, 0x17
        /*009a*/ 	.short	(.L_29 - .L_28)
.L_28:
        /*009c*/ 	.word	0x00000000
        /*00a0*/ 	.short	0x0004
        /*00a2*/ 	.short	0x0018
        /*00a4*/ 	.byte	0x00, 0xf5, 0x21, 0x00


	//----- nvinfo : EIATTR_KPARAM_INFO
	.align		4
.L_29:
        /*00a8*/ 	.byte	0x04, 0x17
        /*00aa*/ 	.short	(.L_31 - .L_30)
.L_30:
        /*00ac*/ 	.word	0x00000000
        /*00b0*/ 	.short	0x0003
        /*00b2*/ 	.short	0x0010
        /*00b4*/ 	.byte	0x00, 0xf5, 0x21, 0x00


	//----- nvinfo : EIATTR_KPARAM_INFO
	.align		4
.L_31:
        /*00b8*/ 	.byte	0x04, 0x17
        /*00ba*/ 	.short	(.L_33 - .L_32)
.L_32:
        /*00bc*/ 	.word	0x00000000
        /*00c0*/ 	.short	0x0002
        /*00c2*/ 	.short	0x000c
        /*00c4*/ 	.byte	0x00, 0xf0, 0x11, 0x00


	//----- nvinfo : EIATTR_KPARAM_INFO
	.align		4
.L_33:
        /*00c8*/ 	.byte	0x04, 0x17
        /*00ca*/ 	.short	(.L_35 - .L_34)
.L_34:
        /*00cc*/ 	.word	0x00000000
        /*00d0*/ 	.short	0x0001
        /*00d2*/ 	.short	0x0008
        /*00d4*/ 	.byte	0x00, 0xf0, 0x11, 0x00


	//----- nvinfo : EIATTR_KPARAM_INFO
	.align		4
.L_35:
        /*00d8*/ 	.byte	0x04, 0x17
        /*00da*/ 	.short	(.L_37 - .L_36)
.L_36:
        /*00dc*/ 	.word	0x00000000
        /*00e0*/ 	.short	0x0000
        /*00e2*/ 	.short	0x0000
        /*00e4*/ 	.byte	0x00, 0xf0, 0x21, 0x00


	//----- nvinfo : EIATTR_SPARSE_MMA_MASK
	.align		4
.L_37:
        /*00e8*/ 	.byte	0x03, 0x50
        /*00ea*/ 	.short	0x0000


	//----- nvinfo : EIATTR_MAXREG_COUNT
	.align		4
        /*00ec*/ 	.byte	0x03, 0x1b
        /*00ee*/ 	.short	0x00ff


	//----- nvinfo : EIATTR_MERCURY_ISA_VERSION
	.align		4
        /*00f0*/ 	.byte	0x03, 0x5f
        /*00f2*/ 	.short	0x0101


	//----- nvinfo : EIATTR_VRC_CTA_INIT_COUNT
	.align		4
        /*00f4*/ 	.byte	0x02, 0x4a
	.zero		1
	.zero		1


	//----- nvinfo : EIATTR_EXIT_INSTR_OFFSETS
	.align		4
        /*00f8*/ 	.byte	0x04, 0x1c
        /*00fa*/ 	.short	(.L_39 - .L_38)


	//   ....[0]....
.L_38:
        /*00fc*/ 	.word	0x00000070


	//   ....[1]....
        /*0100*/ 	.word	0x000007f0


	//----- nvinfo : EIATTR_CRS_STACK_SIZE
	.align		4
.L_39:
        /*0104*/ 	.byte	0x04, 0x1e
        /*0106*/ 	.short	(.L_41 - .L_40)
.L_40:
        /*0108*/ 	.word	0x00000000


	//----- nvinfo : EIATTR_CBANK_PARAM_SIZE
	.align		4
.L_41:
        /*010c*/ 	.byte	0x03, 0x19
        /*010e*/ 	.short	0x0068


	//----- nvinfo : EIATTR_PARAM_CBANK
	.align		4
        /*0110*/ 	.byte	0x04, 0x0a
        /*0112*/ 	.short	(.L_43 - .L_42)
	.align		4
.L_42:
        /*0114*/ 	.word	index@(.nv.constant0._Z23update_generator_kerneldiiPdS_S_S_S_S_S_S_S_S_S_)
        /*0118*/ 	.short	0x0380
        /*011a*/ 	.short	0x0068


	//----- nvinfo : EIATTR_SW_WAR
	.align		4
.L_43:
        /*011c*/ 	.byte	0x04, 0x36
        /*011e*/ 	.short	(.L_45 - .L_44)
.L_44:
        /*0120*/ 	.word	0x00000008
.L_45:


//--------------------- .nv.callgraph             --------------------------
	.section	.nv.callgraph,"",@"SHT_CUDA_CALLGRAPH"
	.align	4
	.sectionentsize	8
	.align		4
        /*0000*/ 	.word	0x00000000
	.align		4
        /*0004*/ 	.word	0xffffffff
	.align		4
        /*0008*/ 	.word	0x00000000
	.align		4
        /*000c*/ 	.word	0xfffffffe
	.align		4
        /*0010*/ 	.word	0x00000000
	.align		4
        /*0014*/ 	.word	0xfffffffd
	.align		4
        /*0018*/ 	.word	0x00000000
	.align		4
        /*001c*/ 	.word	0xfffffffc


//--------------------- .text._Z23update_generator_kerneldiiPdS_S_S_S_S_S_S_S_S_S_ --------------------------
	.section	.text._Z23update_generator_kerneldiiPdS_S_S_S_S_S_S_S_S_S_,"ax",@progbits
	.align	128
        .global         _Z23update_generator_kerneldiiPdS_S_S_S_S_S_S_S_S_S_
        .type           _Z23update_generator_kerneldiiPdS_S_S_S_S_S_S_S_S_S_,@function
        .size           _Z23update_generator_kerneldiiPdS_S_S_S_S_S_S_S_S_S_,(.L_x_10 - _Z23update_generator_kerneldiiPdS_S_S_S_S_S_S_S_S_S_)
        .other          _Z23update_generator_kerneldiiPdS_S_S_S_S_S_S_S_S_S_,@"STO_CUDA_ENTRY STV_DEFAULT"
_Z23update_generator_kerneldiiPdS_S_S_S_S_S_S_S_S_S_:
.text._Z23update_generator_kerneldiiPdS_S_S_S_S_S_S_S_S_S_:
[----:B------:R-:W-:Y:S01]  /*0000*/  LDC R1, c[0x0][0x37c] ;  /* 0x0000df00ff017b82 */ /* 0x000fe20000000800 */
[----:B------:R-:W0:Y:S01]  /*0010*/  S2R R2, SR_TID.X ;  /* 0x0000000000027919 */ /* 0x000e220000002100 */
[----:B------:R-:W0:Y:S01]  /*0020*/  LDCU UR4, c[0x0][0x360] ;  /* 0x00006c00ff0477ac */ /* 0x000e220008000800 */
[----:B------:R-:W0:Y:S01]  /*0030*/  S2R R3, SR_CTAID.X ;  /* 0x0000000000037919 */ /* 0x000e220000002500 */
[----:B------:R-:W1:Y:S01]  /*0040*/  LDCU UR5, c[0x0][0x388] ;  /* 0x00007100ff0577ac */ /* 0x000e620008000800 */
[----:B0-----:R-:W-:-:S05]  /*0050*/  IMAD R2, R3, UR4, R2 ;  /* 0x0000000403027c24 */ /* 0x001fca000f8e0202 */
[----:B-1----:R-:W-:-:S13]  /*0060*/  ISETP.GE.AND P0, PT, R2, UR5, PT ;  /* 0x0000000502007c0c */ /* 0x002fda000bf06270 */
[----:B------:R-:W-:Y:S05]  /*0070*/  @P0 EXIT ;  /* 0x000000000000094d */ /* 0x000fea0003800000 */
[----:B------:R-:W0:Y:S01]  /*0080*/  LDC.64 R8, c[0x0][0x3d0] ;  /* 0x0000f400ff087b82 */ /* 0x000e220000000a00 */
[----:B------:R-:W1:Y:S01]  /*0090*/  LDCU UR6, c[0x0][0x38c] ;  /* 0x00007180ff0677ac */ /* 0x000e620008000800 */
[----:B------:R-:W2:Y:S06]  /*00a0*/  LDCU.64 UR4, c[0x0][0x358] ;  /* 0x00006b00ff0477ac */ /* 0x000eac0008000a00 */
[----:B------:R-:W3:Y:S08]  /*00b0*/  LDC.64 R12, c[0x0][0x3a8] ;  /* 0x0000ea00ff0c7b82 */ /* 0x000ef00000000a00 */
[----:B------:R-:W4:Y:S01]  /*00c0*/  LDC.64 R16, c[0x0][0x380] ;  /* 0x0000e000ff107b82 */ /* 0x000f220000000a00 */
[C---:B-1----:R-:W-:Y:S01]  /*00d0*/  LEA R5, R2.reuse, UR6, 0x1 ;  /* 0x0000000602057c11 */ /* 0x042fe2000f8e08ff */
[----:B0-----:R-:W-:-:S06]  /*00e0*/  IMAD.WIDE R8, R2, 0x8, R8 ;  /* 0x0000000802087825 */ /* 0x001fcc00078e0208 */
[----:B------:R-:W0:Y:S01]  /*00f0*/  LDC.64 R22, c[0x0][0x3d8] ;  /* 0x0000f600ff167b82 */ /* 0x000e220000000a00 */
[----:B--2---:R-:W2:Y:S01]  /*0100*/  LDG.E.64 R8, desc[UR4][R8.64] ;  /* 0x0000000408087981 */ /* 0x004ea2000c1e1b00 */
[----:B---3--:R-:W-:-:S06]  /*0110*/  IMAD.WIDE R12, R5, 0x8, R12 ;  /* 0x00000008050c7825 */ /* 0x008fcc00078e020c */
[----:B------:R-:W1:Y:S01]  /*0120*/  LDC.64 R18, c[0x0][0x3a0] ;  /* 0x0000e800ff127b82 */ /* 0x000e620000000a00 */
[----:B------:R-:W3:Y:S01]  /*0130*/  LDG.E.64 R6, desc[UR4][R12.64] ;  /* 0x000000040c067981 */ /* 0x000ee2000c1e1b00 */
[----:B----4-:R-:W-:-:S06]  /*0140*/  DMUL R10, R16, R16 ;  /* 0x00000010100a7228 */ /* 0x010fcc0000000000 */
[----:B------:R-:W4:Y:S01]  /*0150*/  LDC.64 R26, c[0x0][0x398] ;  /* 0x0000e600ff1a7b82 */ /* 0x000f220000000a00 */
[----:B0-----:R-:W-:-:S07]  /*0160*/  IMAD.WIDE R22, R2, 0x8, R22 ;  /* 0x0000000802167825 */ /* 0x001fce00078e0216 */
[----:B------:R-:W0:Y:S01]  /*0170*/  LDC.64 R28, c[0x0][0x3b0] ;  /* 0x0000ec00ff1c7b82 */ /* 0x000e220000000a00 */
[----:B------:R-:W4:Y:S07]  /*0180*/  LDG.E.64 R22, desc[UR4][R22.64] ;  /* 0x0000000416167981 */ /* 0x000f2e000c1e1b00 */
[----:B------:R-:W1:Y:S01]  /*0190*/  LDC.64 R30, c[0x0][0x3b8] ;  /* 0x0000ee00ff1e7b82 */ /* 0x000e620000000a00 */
[----:B0-----:R-:W-:-:S06]  /*01a0*/  IMAD.WIDE R28, R2, 0x8, R28 ;  /* 0x00000008021c7825 */ /* 0x001fcc00078e021c */
[----:B------:R-:W5:Y:S01]  /*01b0*/  LDG.E.64 R28, desc[UR4][R28.64] ;  /* 0x000000041c1c7981 */ /* 0x000f62000c1e1b00 */
[----:B-1----:R-:W-:-:S06]  /*01c0*/  IMAD.WIDE R30, R2, 0x8, R30 ;  /* 0x00000008021e7825 */ /* 0x002fcc00078e021e */
[----:B------:R-:W5:Y:S01]  /*01d0*/  LDG.E.64 R30, desc[UR4][R30.64] ;  /* 0x000000041e1e7981 */ /* 0x000f62000c1e1b00 */
[----:B--2---:R-:W-:-:S08]  /*01e0*/  DADD R14, R8, R8 ;  /* 0x00000000080e7229 */ /* 0x004fd00000000008 */
[----:B---3--:R-:W-:Y:S01]  /*01f0*/  DFMA R14, R14, R10, R6 ;  /* 0x0000000a0e0e722b */ /* 0x008fe20000000006 */
[----:B------:R-:W-:-:S04]  /*0200*/  IMAD.WIDE R10, R5, 0x8, R18 ;  /* 0x00000008050a7825 */ /* 0x000fc800078e0212 */
[----:B----4-:R-:W-:Y:S01]  /*0210*/  IMAD.WIDE R8, R5, 0x8, R26 ;  /* 0x0000000805087825 */ /* 0x010fe200078e021a */
[----:B------:R-:W2:Y:S01]  /*0220*/  LDG.E.64 R20, desc[UR4][R10.64] ;  /* 0x000000040a147981 */ /* 0x000ea2000c1e1b00 */
[----:B------:R-:W0:Y:S03]  /*0230*/  MUFU.RCP64H R25, R15 ;  /* 0x0000000f00197308 */ /* 0x000e260000001800 */
[----:B------:R-:W3:Y:S01]  /*0240*/  LDG.E.64 R18, desc[UR4][R8.64] ;  /* 0x0000000408127981 */ /* 0x000ee2000c1e1b00 */
[----:B------:R-:W-:-:S06]  /*0250*/  IMAD.MOV.U32 R24, RZ, RZ, 0x1 ;  /* 0x00000001ff187424 */ /* 0x000fcc00078e00ff */
[----:B0-----:R-:W-:-:S08]  /*0260*/  DFMA R26, -R14, R24, 1 ;  /* 0x3ff000000e1a742b */ /* 0x001fd00000000118 */
[----:B------:R-:W-:-:S08]  /*0270*/  DFMA R26, R26, R26, R26 ;  /* 0x0000001a1a1a722b */ /* 0x000fd0000000001a */
[----:B------:R-:W-:Y:S01]  /*0280*/  DFMA R24, R24, R26, R24 ;  /* 0x0000001a1818722b */ /* 0x000fe20000000018 */
[----:B------:R-:W-:Y:S01]  /*0290*/  BSSY.RECONVERGENT B0, `(.L_x_0) ;  /* 0x0000013000007945 */ /* 0x000fe20003800200 */
[----:B--2---:R-:W-:-:S06]  /*02a0*/  DFMA R20, R22, R16, R20 ;  /* 0x000000101614722b */ /* 0x004fcc0000000014 */
[----:B------:R-:W-:Y:S02]  /*02b0*/  DFMA R16, -R14, R24, 1 ;  /* 0x3ff000000e10742b */ /* 0x000fe40000000118 */
[----:B---3--:R-:W-:-:S06]  /*02c0*/  DFMA R18, -R6, R18, R20 ;  /* 0x000000120612722b */ /* 0x008fcc0000000114 */
[----:B------:R-:W-:-:S08]  /*02d0*/  DFMA R16, R24, R16, R24 ;  /* 0x000000101810722b */ /* 0x000fd00000000018 */
[----:B------:R-:W-:-:S08]  /*02e0*/  DMUL R6, R18, -R16 ;  /* 0x8000001012067228 */ /* 0x000fd00000000000 */
[--C-:B------:R-:W-:Y:S02]  /*02f0*/  DFMA R20, -R14, R6, -R18.reuse ;  /* 0x000000060e14722b */ /* 0x100fe40000000912 */
[----:B------:R-:W-:-:S06]  /*0300*/  DADD R18, -RZ, -R18 ;  /* 0x00000000ff127229 */ /* 0x000fcc0000000912 */
[----:B------:R-:W-:-:S04]  /*0310*/  DFMA R6, R16, R20, R6 ;  /* 0x000000141006722b */ /* 0x000fc80000000006 */
[----:B------:R-:W-:-:S06]  /*0320*/  FSETP.GEU.AND P1, PT, |R19|, 6.5827683646048100446e-37, PT ;  /* 0x036000001300780b */ /* 0x000fcc0003f2e200 */
[----:B------:R-:W-:-:S05]  /*0330*/  FFMA R0, RZ, R15, R7 ;  /* 0x0000000fff007223 */ /* 0x000fca0000000007 */
[----:B------:R-:W-:-:S13]  /*0340*/  FSETP.GT.AND P0, PT, |R0|, 1.469367938527859385e-39, PT ;  /* 0x001000000000780b */ /* 0x000fda0003f04200 */
[----:B------:R-:W-:Y:S05]  /*0350*/  @P0 BRA P1, `(.L_x_1) ;  /* 0x0000000000180947 */ /* 0x000fea0000800000 */
[----:B------:R-:W-:Y:S01]  /*0360*/  IMAD.MOV.U32 R7, RZ, RZ, R14 ;  /* 0x000000ffff077224 */ /* 0x000fe200078e000e */
[----:B------:R-:W-:Y:S01]  /*0370*/  MOV R0, 0x3a0 ;  /* 0x000003a000007802 */ /* 0x000fe20000000f00 */
[----:B------:R-:W-:-:S07]  /*0380*/  IMAD.MOV.U32 R6, RZ, RZ, R15 ;  /* 0x000000ffff067224 */ /* 0x000fce00078e000f */
[----:B-----5:R-:W-:Y:S05]  /*0390*/  CALL.REL.NOINC `($__internal_0_$__cuda_sm20_div_rn_f64_full) ;  /* 0x0000000400187944 */ /* 0x020fea0003c00000 */
[----:B------:R-:W-:Y:S02]  /*03a0*/  IMAD.MOV.U32 R6, RZ, RZ, R4 ;  /* 0x000000ffff067224 */ /* 0x000fe400078e0004 */
[----:B------:R-:W-:-:S07]  /*03b0*/  IMAD.MOV.U32 R7, RZ, RZ, R3 ;  /* 0x000000ffff077224 */ /* 0x000fce00078e0003 */
.L_x_1:
[----:B------:R-:W-:Y:S05]  /*03c0*/  BSYNC.RECONVERGENT B0 ;  /* 0x0000000000007941 */ /* 0x000fea0003800200 */
.L_x_0:
[----:B-----5:R-:W-:Y:S01]  /*03d0*/  DSETP.MIN.AND P0, P1, R30, R6, PT ;  /* 0x000000061e00722a */ /* 0x020fe20003900000 */
[----:B------:R-:W-:Y:S01]  /*03e0*/  IMAD.MOV.U32 R4, RZ, RZ, R7 ;  /* 0x000000ffff047224 */ /* 0x000fe200078e0007 */
[----:B------:R-:W0:Y:S01]  /*03f0*/  LDC.64 R14, c[0x0][0x390] ;  /* 0x0000e400ff0e7b82 */ /* 0x000e220000000a00 */
[----:B------:R-:W-:-:S03]  /*0400*/  IMAD.MOV.U32 R0, RZ, RZ, R30 ;  /* 0x000000ffff007224 */ /* 0x000fc600078e001e */
[----:B------:R-:W-:Y:S02]  /*0410*/  FSEL R31, R31, R4, P0 ;  /* 0x000000041f1f7208 */ /* 0x000fe40000000000 */
[----:B------:R-:W-:Y:S01]  /*0420*/  SEL R6, R0, R6, P0 ;  /* 0x0000000600067207 */ /* 0x000fe20000000000 */
[----:B------:R-:W-:Y:S01]  /*0430*/  IMAD.MOV.U32 R0, RZ, RZ, R29 ;  /* 0x000000ffff007224 */ /* 0x000fe200078e001d */
[----:B------:R-:W1:Y:S04]  /*0440*/  LDC.64 R32, c[0x0][0x3c0] ;  /* 0x0000f000ff207b82 */ /* 0x000e680000000a00 */
[----:B------:R-:W-:-:S05]  /*0450*/  @P1 LOP3.LUT R31, R4, 0x80000, RZ, 0xfc, !PT ;  /* 0x00080000041f1812 */ /* 0x000fca00078efcff */
[----:B------:R-:W-:Y:S02]  /*0460*/  IMAD.MOV.U32 R7, RZ, RZ, R31 ;  /* 0x000000ffff077224 */ /* 0x000fe400078e001f */
[----:B------:R-:W2:Y:S02]  /*0470*/  LDC.64 R30, c[0x0][0x3c8] ;  /* 0x0000f200ff1e7b82 */ /* 0x000ea40000000a00 */
[----:B------:R-:W-:Y:S02]  /*0480*/  IMAD.MOV.U32 R3, RZ, RZ, R7 ;  /* 0x000000ffff037224 */ /* 0x000fe400078e0007 */
[----:B------:R-:W-:-:S06]  /*0490*/  DSETP.MAX.AND P0, P1, R28, R6, PT ;  /* 0x000000061c00722a */ /* 0x000fcc000390f000 */
[----:B------:R-:W-:Y:S02]  /*04a0*/  FSEL R17, R0, R3, P0 ;  /* 0x0000000300117208 */ /* 0x000fe40000000000 */
[----:B------:R-:W-:Y:S01]  /*04b0*/  SEL R4, R28, R6, P0 ;  /* 0x000000061c047207 */ /* 0x000fe20000000000 */
[----:B0-----:R-:W-:-:S05]  /*04c0*/  IMAD.WIDE R28, R5, 0x8, R14 ;  /* 0x00000008051c7825 */ /* 0x001fca00078e020e */
[----:B------:R-:W-:-:S04]  /*04d0*/  @P1 LOP3.LUT R17, R3, 0x80000, RZ, 0xfc, !PT ;  /* 0x0008000003111812 */ /* 0x000fc800078efcff */
[----:B------:R-:W-:-:S05]  /*04e0*/  MOV R5, R17 ;  /* 0x0000001100057202 */ /* 0x000fca0000000f00 */
[----:B------:R0:W-:Y:S04]  /*04f0*/  STG.E.64 desc[UR4][R28.64], R4 ;  /* 0x000000041c007986 */ /* 0x0001e8000c101b04 */
[----:B------:R-:W3:Y:S04]  /*0500*/  LDG.E.64 R12, desc[UR4][R12.64+0x8] ;  /* 0x000008040c0c7981 */ /* 0x000ee8000c1e1b00 */
[----:B------:R-:W4:Y:S04]  /*0510*/  LDG.E.64 R10, desc[UR4][R10.64+0x8] ;  /* 0x000008040a0a7981 */ /* 0x000f28000c1e1b00 */
[----:B------:R-:W4:Y:S01]  /*0520*/  LDG.E.64 R8, desc[UR4][R8.64+0x8] ;  /* 0x0000080408087981 */ /* 0x000f22000c1e1b00 */
[----:B-1----:R-:W-:-:S04]  /*0530*/  IMAD.WIDE R32, R2, 0x8, R32 ;  /* 0x0000000802207825 */ /* 0x002fc800078e0220 */
[----:B--2---:R-:W-:Y:S02]  /*0540*/  IMAD.WIDE R30, R2, 0x8, R30 ;  /* 0x00000008021e7825 */ /* 0x004fe400078e021e */
[----:B------:R-:W5:Y:S04]  /*0550*/  LDG.E.64 R32, desc[UR4][R32.64] ;  /* 0x0000000420207981 */ /* 0x000f68000c1e1b00 */
[----:B------:R-:W5:Y:S01]  /*0560*/  LDG.E.64 R30, desc[UR4][R30.64] ;  /* 0x000000041e1e7981 */ /* 0x000f62000c1e1b00 */
[----:B------:R-:W-:Y:S01]  /*0570*/  IMAD.MOV.U32 R2, RZ, RZ, 0x1 ;  /* 0x00000001ff027424 */ /* 0x000fe200078e00ff */
[----:B------:R-:W-:Y:S01]  /*0580*/  BSSY.RECONVERGENT B0, `(.L_x_2) ;  /* 0x0000017000007945 */ /* 0x000fe20003800200 */
[----:B---3--:R-:W0:Y:S01]  /*0590*/  MUFU.RCP64H R3, R13 ;  /* 0x0000000d00037308 */ /* 0x008e220000001800 */
[----:B----4-:R-:W-:-:S03]  /*05a0*/  DFMA R8, -R12, R8, R10 ;  /* 0x000000080c08722b */ /* 0x010fc6000000010a */
[----:B0-----:R-:W-:-:S08]  /*05b0*/  DFMA R4, -R12, R2, 1 ;  /* 0x3ff000000c04742b */ /* 0x001fd00000000102 */
[----:B------:R-:W-:-:S08]  /*05c0*/  DFMA R4, R4, R4, R4 ;  /* 0x000000040404722b */ /* 0x000fd00000000004 */
[----:B------:R-:W-:-:S08]  /*05d0*/  DFMA R4, R2, R4, R2 ;  /* 0x000000040204722b */ /* 0x000fd00000000002 */
[----:B------:R-:W-:-:S08]  /*05e0*/  DFMA R2, -R12, R4, 1 ;  /* 0x3ff000000c02742b */ /* 0x000fd00000000104 */
        /* <DEDUP_REMOVED lines=11> */
[----:B------:R-:W-:Y:S02]  /*06a0*/  IMAD.MOV.U32 R19, RZ, RZ, R9 ;  /* 0x000000ffff137224 */ /* 0x000fe400078e0009 */
[----:B------:R-:W-:Y:S02]  /*06b0*/  IMAD.MOV.U32 R7, RZ, RZ, R12 ;  /* 0x000000ffff077224 */ /* 0x000fe400078e000c */
[----:B------:R-:W-:-:S07]  /*06c0*/  IMAD.MOV.U32 R6, RZ, RZ, R13 ;  /* 0x000000ffff067224 */ /* 0x000fce00078e000d */
[----:B-----5:R-:W-:Y:S05]  /*06d0*/  CALL.REL.NOINC `($__internal_0_$__cuda_sm20_div_rn_f64_full) ;  /* 0x0000000000487944 */ /* 0x020fea0003c00000 */
[----:B------:R-:W-:-:S07]  /*06e0*/  IMAD.MOV.U32 R2, RZ, RZ, R4 ;  /* 0x000000ffff027224 */ /* 0x000fce00078e0004 */
.L_x_3:
[----:B------:R-:W-:Y:S05]  /*06f0*/  BSYNC.RECONVERGENT B0 ;  /* 0x0000000000007941 */ /* 0x000fea0003800200 */
.L_x_2:
[----:B-----5:R-:W-:Y:S01]  /*0700*/  DSETP.MIN.AND P0, P1, R30, R2, PT ;  /* 0x000000021e00722a */ /* 0x020fe20003900000 */
[----:B------:R-:W-:Y:S02]  /*0710*/  IMAD.MOV.U32 R0, RZ, RZ, R31 ;  /* 0x000000ffff007224 */ /* 0x000fe400078e001f */
[----:B------:R-:W-:-:S03]  /*0720*/  IMAD.MOV.U32 R5, RZ, RZ, R3 ;  /* 0x000000ffff057224 */ /* 0x000fc600078e0003 */
[----:B------:R-:W-:Y:S02]  /*0730*/  SEL R2, R30, R2, P0 ;  /* 0x000000021e027207 */ /* 0x000fe40000000000 */
[----:B------:R-:W-:Y:S01]  /*0740*/  FSEL R7, R0, R5, P0 ;  /* 0x0000000500077208 */ /* 0x000fe20000000000 */
[----:B------:R-:W-:-:S05]  /*0750*/  IMAD.MOV.U32 R0, RZ, RZ, R33 ;  /* 0x000000ffff007224 */ /* 0x000fca00078e0021 */
[----:B------:R-:W-:-:S04]  /*0760*/  @P1 LOP3.LUT R7, R5, 0x80000, RZ, 0xfc, !PT ;  /* 0x0008000005071812 */ /* 0x000fc800078efcff */
[----:B------:R-:W-:-:S05]  /*0770*/  MOV R3, R7 ;  /* 0x0000000700037202 */ /* 0x000fca0000000f00 */
[----:B------:R-:W-:Y:S01]  /*0780*/  IMAD.MOV.U32 R5, RZ, RZ, R3 ;  /* 0x000000ffff057224 */ /* 0x000fe200078e0003 */
[----:B------:R-:W-:-:S06]  /*0790*/  DSETP.MAX.AND P0, P1, R32, R2, PT ;  /* 0x000000022000722a */ /* 0x000fcc000390f000 */
[----:B------:R-:W-:Y:S02]  /*07a0*/  FSEL R7, R0, R5, P0 ;  /* 0x0000000500077208 */ /* 0x000fe40000000000 */
[----:B------:R-:W-:-:S06]  /*07b0*/  SEL R2, R32, R2, P0 ;  /* 0x0000000220027207 */ /* 0x000fcc0000000000 */
[----:B------:R-:W-:-:S05]  /*07c0*/  @P1 LOP3.LUT R7, R5, 0x80000, RZ, 0xfc, !PT ;  /* 0x0008000005071812 */ /* 0x000fca00078efcff */
[----:B------:R-:W-:-:S05]  /*07d0*/  IMAD.MOV.U32 R3, RZ, RZ, R7 ;  /* 0x000000ffff037224 */ /* 0x000fca00078e0007 */
[----:B------:R-:W-:Y:S01]  /*07e0*/  STG.E.64 desc[UR4][R28.64+0x8], R2 ;  /* 0x000008021c007986 */ /* 0x000fe2000c101b04 */
[----:B------:R-:W-:Y:S05]  /*07f0*/  EXIT ;  /* 0x000000000000794d */ /* 0x000fea0003800000 */
        .weak           $__internal_0_$__cuda_sm20_div_rn_f64_full
        .type           $__internal_0_$__cuda_sm20_div_rn_f64_full,@function
        .size           $__internal_0_$__cuda_sm20_div_rn_f64_full,(.L_x_10 - $__internal_0_$__cuda_sm20_div_rn_f64_full)
$__internal_0_$__cuda_sm20_div_rn_f64_full:
[----:B------:R-:W-:Y:S01]  /*0800*/  IMAD.MOV.U32 R15, RZ, RZ, R19 ;  /* 0x000000ffff0f7224 */ /* 0x000fe200078e0013 */
[C---:B------:R-:W-:Y:S01]  /*0810*/  FSETP.GEU.AND P0, PT, |R6|.reuse, 1.469367938527859385e-39, PT ;  /* 0x001000000600780b */ /* 0x040fe20003f0e200 */
[----:B------:R-:W-:Y:S01]  /*0820*/  IMAD.MOV.U32 R14, RZ, RZ, R18 ;  /* 0x000000ffff0e7224 */ /* 0x000fe200078e0012 */
[----:B------:R-:W-:Y:S01]  /*0830*/  LOP3.LUT R16, R6, 0x800fffff, RZ, 0xc0, !PT ;  /* 0x800fffff06107812 */ /* 0x000fe200078ec0ff */
[--C-:B------:R-:W-:Y:S01]  /*0840*/  IMAD.MOV.U32 R18, RZ, RZ, R7.reuse ;  /* 0x000000ffff127224 */ /* 0x100fe200078e0007 */
[C---:B------:R-:W-:Y:S01]  /*0850*/  FSETP.GEU.AND P2, PT, |R15|.reuse, 1.469367938527859385e-39, PT ;  /* 0x001000000f00780b */ /* 0x040fe20003f4e200 */
[----:B------:R-:W-:Y:S01]  /*0860*/  IMAD.MOV.U32 R19, RZ, RZ, R6 ;  /* 0x000000ffff137224 */ /* 0x000fe200078e0006 */
[----:B------:R-:W-:Y:S01]  /*0870*/  LOP3.LUT R17, R16, 0x3ff00000, RZ, 0xfc, !PT ;  /* 0x3ff0000010117812 */ /* 0x000fe200078efcff */
[----:B------:R-:W-:Y:S01]  /*0880*/  IMAD.MOV.U32 R16, RZ, RZ, R7 ;  /* 0x000000ffff107224 */ /* 0x000fe200078e0007 */
[----:B------:R-:W-:Y:S01]  /*0890*/  LOP3.LUT R3, R15, 0x7ff00000, RZ, 0xc0, !PT ;  /* 0x7ff000000f037812 */ /* 0x000fe200078ec0ff */
[----:B------:R-:W-:Y:S01]  /*08a0*/  IMAD.MOV.U32 R20, RZ, RZ, R14 ;  /* 0x000000ffff147224 */ /* 0x000fe200078e000e */
[----:B------:R-:W-:Y:S01]  /*08b0*/  LOP3.LUT R6, R6, 0x7ff00000, RZ, 0xc0, !PT ;  /* 0x7ff0000006067812 */ /* 0x000fe200078ec0ff */
[----:B------:R-:W-:Y:S01]  /*08c0*/  IMAD.MOV.U32 R22, RZ, RZ, 0x1 ;  /* 0x00000001ff167424 */ /* 0x000fe200078e00ff */
[----:B------:R-:W-:Y:S01]  /*08d0*/  BSSY.RECONVERGENT B1, `(.L_x_4) ;  /* 0x000004f000017945 */ /* 0x000fe20003800200 */
[----:B------:R-:W-:Y:S01]  /*08e0*/  @!P0 DMUL R16, R18, 8.98846567431157953865e+307 ;  /* 0x7fe0000012108828 */ /* 0x000fe20000000000 */
[----:B------:R-:W-:-:S03]  /*08f0*/  ISETP.GE.U32.AND P1, PT, R3, R6, PT ;  /* 0x000000060300720c */ /* 0x000fc60003f26070 */
[----:B------:R-:W-:Y:S01]  /*0900*/  @!P2 LOP3.LUT R4, R19, 0x7ff00000, RZ, 0xc0, !PT ;  /* 0x7ff000001304a812 */ /* 0x000fe200078ec0ff */
[----:B------:R-:W-:Y:S01]  /*0910*/  @!P2 IMAD.MOV.U32 R24, RZ, RZ, RZ ;  /* 0x000000ffff18a224 */ /* 0x000fe200078e00ff */
[----:B------:R-:W0:Y:S02]  /*0920*/  MUFU.RCP64H R23, R17 ;  /* 0x0000001100177308 */ /* 0x000e240000001800 */
[----:B------:R-:W-:Y:S02]  /*0930*/  @!P2 ISETP.GE.U32.AND P3, PT, R3, R4, PT ;  /* 0x000000040300a20c */ /* 0x000fe40003f66070 */
[----:B------:R-:W-:-:S04]  /*0940*/  MOV R4, 0x1ca00000 ;  /* 0x1ca0000000047802 */ /* 0x000fc80000000f00 */
[C---:B------:R-:W-:Y:S02]  /*0950*/  @!P2 SEL R7, R4.reuse, 0x63400000, !P3 ;  /* 0x634000000407a807 */ /* 0x040fe40005800000 */
[----:B------:R-:W-:Y:S02]  /*0960*/  SEL R21, R4, 0x63400000, !P1 ;  /* 0x6340000004157807 */ /* 0x000fe40004800000 */
[--C-:B------:R-:W-:Y:S02]  /*0970*/  @!P2 LOP3.LUT R7, R7, 0x80000000, R15.reuse, 0xf8, !PT ;  /* 0x800000000707a812 */ /* 0x100fe400078ef80f */
[----:B------:R-:W-:Y:S02]  /*0980*/  LOP3.LUT R21, R21, 0x800fffff, R15, 0xf8, !PT ;  /* 0x800fffff15157812 */ /* 0x000fe400078ef80f */
[----:B------:R-:W-:-:S06]  /*0990*/  @!P2 LOP3.LUT R25, R7, 0x100000, RZ, 0xfc, !PT ;  /* 0x001000000719a812 */ /* 0x000fcc00078efcff */
[----:B------:R-:W-:Y:S02]  /*09a0*/  @!P2 DFMA R20, R20, 2, -R24 ;  /* 0x400000001414a82b */ /* 0x000fe40000000818 */
[----:B0-----:R-:W-:-:S08]  /*09b0*/  DFMA R24, R22, -R16, 1 ;  /* 0x3ff000001618742b */ /* 0x001fd00000000810 */
[----:B------:R-:W-:-:S08]  /*09c0*/  DFMA R24, R24, R24, R24 ;  /* 0x000000181818722b */ /* 0x000fd00000000018 */
[----:B------:R-:W-:-:S08]  /*09d0*/  DFMA R22, R22, R24, R22 ;  /* 0x000000181616722b */ /* 0x000fd00000000016 */
[----:B------:R-:W-:-:S08]  /*09e0*/  DFMA R24, R22, -R16, 1 ;  /* 0x3ff000001618742b */ /* 0x000fd00000000810 */
[----:B------:R-:W-:-:S08]  /*09f0*/  DFMA R22, R22, R24, R22 ;  /* 0x000000181616722b */ /* 0x000fd00000000016 */
[----:B------:R-:W-:-:S08]  /*0a00*/  DMUL R24, R22, R20 ;  /* 0x0000001416187228 */ /* 0x000fd00000000000 */
[----:B------:R-:W-:-:S08]  /*0a10*/  DFMA R26, R24, -R16, R20 ;  /* 0x80000010181a722b */ /* 0x000fd00000000014 */
[----:B------:R-:W-:Y:S01]  /*0a20*/  DFMA R26, R22, R26, R24 ;  /* 0x0000001a161a722b */ /* 0x000fe20000000018 */
[----:B------:R-:W-:Y:S01]  /*0a30*/  IMAD.MOV.U32 R22, RZ, RZ, R3 ;  /* 0x000000ffff167224 */ /* 0x000fe200078e0003 */
[----:B------:R-:W-:Y:S01]  /*0a40*/  @!P2 LOP3.LUT R22, R21, 0x7ff00000, RZ, 0xc0, !PT ;  /* 0x7ff000001516a812 */ /* 0x000fe200078ec0ff */
[----:B------:R-:W-:Y:S01]  /*0a50*/  IMAD.MOV.U32 R23, RZ, RZ, R6 ;  /* 0x000000ffff177224 */ /* 0x000fe200078e0006 */
[----:B------:R-:W-:-:S03]  /*0a60*/  @!P0 LOP3.LUT R23, R17, 0x7ff00000, RZ, 0xc0, !PT ;  /* 0x7ff0000011178812 */ /* 0x000fc600078ec0ff */
[----:B------:R-:W-:-:S05]  /*0a70*/  VIADD R6, R22, 0xffffffff ;  /* 0xffffffff16067836 */ /* 0x000fca0000000000 */
[----:B------:R-:W-:Y:S01]  /*0a80*/  ISETP.GT.U32.AND P0, PT, R6, 0x7feffffe, PT ;  /* 0x7feffffe0600780c */ /* 0x000fe20003f04070 */
[----:B------:R-:W-:-:S05]  /*0a90*/  VIADD R6, R23, 0xffffffff ;  /* 0xffffffff17067836 */ /* 0x000fca0000000000 */
[----:B------:R-:W-:-:S13]  /*0aa0*/  ISETP.GT.U32.OR P0, PT, R6, 0x7feffffe, P0 ;  /* 0x7feffffe0600780c */ /* 0x000fda0000704470 */
[----:B------:R-:W-:Y:S05]  /*0ab0*/  @P0 BRA `(.L_x_5) ;  /* 0x00000000006c0947 */ /* 0x000fea0003800000 */
[----:B------:R-:W-:-:S04]  /*0ac0*/  LOP3.LUT R14, R19, 0x7ff00000, RZ, 0xc0, !PT ;  /* 0x7ff00000130e7812 */ /* 0x000fc800078ec0ff */
[CC--:B------:R-:W-:Y:S02]  /*0ad0*/  VIADDMNMX R6, R3.reuse, -R14.reuse, 0xb9600000, !PT ;  /* 0xb960000003067446 */ /* 0x0c0fe4000780090e */
[----:B------:R-:W-:Y:S01]  /*0ae0*/  ISETP.GE.U32.AND P0, PT, R3, R14, PT ;  /* 0x0000000e0300720c */ /* 0x000fe20003f06070 */
[----:B------:R-:W-:Y:S01]  /*0af0*/  IMAD.MOV.U32 R14, RZ, RZ, RZ ;  /* 0x000000ffff0e7224 */ /* 0x000fe200078e00ff */
[----:B------:R-:W-:Y:S02]  /*0b00*/  VIMNMX R3, PT, PT, R6, 0x46a00000, PT ;  /* 0x46a0000006037848 */ /* 0x000fe40003fe0100 */
[----:B------:R-:W-:-:S05]  /*0b10*/  SEL R4, R4, 0x63400000, !P0 ;  /* 0x6340000004047807 */ /* 0x000fca0004000000 */
[----:B------:R-:W-:-:S05]  /*0b20*/  IMAD.IADD R3, R3, 0x1, -R4 ;  /* 0x0000000103037824 */ /* 0x000fca00078e0a04 */
[----:B------:R-:W-:-:S06]  /*0b30*/  IADD3 R15, PT, PT, R3, 0x7fe00000, RZ ;  /* 0x7fe00000030f7810 */ /* 0x000fcc0007ffe0ff */
[----:B------:R-:W-:-:S10]  /*0b40*/  DMUL R6, R26, R14 ;  /* 0x0000000e1a067228 */ /* 0x000fd40000000000 */
[----:B------:R-:W-:-:S13]  /*0b50*/  FSETP.GTU.AND P0, PT, |R7|, 1.469367938527859385e-39, PT ;  /* 0x001000000700780b */ /* 0x000fda0003f0c200 */
[----:B------:R-:W-:Y:S05]  /*0b60*/  @P0 BRA `(.L_x_6) ;  /* 0x0000000000940947 */ /* 0x000fea0003800000 */
[----:B------:R-:W-:-:S06]  /*0b70*/  DFMA R16, R26, -R16, R20 ;  /* 0x800000101a10722b */ /* 0x000fcc0000000014 */
[----:B------:R-:W-:-:S04]  /*0b80*/  IMAD.MOV.U32 R16, RZ, RZ, RZ ;  /* 0x000000ffff107224 */ /* 0x000fc800078e00ff */
[C---:B------:R-:W-:Y:S02]  /*0b90*/  FSETP.NEU.AND P0, PT, R17.reuse, RZ, PT ;  /* 0x000000ff1100720b */ /* 0x040fe40003f0d000 */
[----:B------:R-:W-:-:S04]  /*0ba0*/  LOP3.LUT R19, R17, 0x80000000, R19, 0x48, !PT ;  /* 0x8000000011137812 */ /* 0x000fc800078e4813 */
[----:B------:R-:W-:-:S07]  /*0bb0*/  LOP3.LUT R17, R19, R15, RZ, 0xfc, !PT ;  /* 0x0000000f13117212 */ /* 0x000fce00078efcff */
[----:B------:R-:W-:Y:S05]  /*0bc0*/  @!P0 BRA `(.L_x_6) ;  /* 0x00000000007c8947 */ /* 0x000fea0003800000 */
[----:B------:R-:W-:Y:S01]  /*0bd0*/  IMAD.MOV R15, RZ, RZ, -R3 ;  /* 0x000000ffff0f7224 */ /* 0x000fe200078e0a03 */
[----:B------:R-:W-:Y:S01]  /*0be0*/  DMUL.RP R16, R26, R16 ;  /* 0x000000101a107228 */ /* 0x000fe20000008000 */
[----:B------:R-:W-:Y:S01]  /*0bf0*/  IMAD.MOV.U32 R14, RZ, RZ, RZ ;  /* 0x000000ffff0e7224 */ /* 0x000fe200078e00ff */
[----:B------:R-:W-:-:S05]  /*0c00*/  IADD3 R3, PT, PT, -R3, -0x43300000, RZ ;  /* 0xbcd0000003037810 */ /* 0x000fca0007ffe1ff */
[----:B------:R-:W-:-:S03]  /*0c10*/  DFMA R14, R6, -R14, R26 ;  /* 0x8000000e060e722b */ /* 0x000fc6000000001a */
[----:B------:R-:W-:-:S07]  /*0c20*/  LOP3.LUT R19, R17, R19, RZ, 0x3c, !PT ;  /* 0x0000001311137212 */ /* 0x000fce00078e3cff */
[----:B------:R-:W-:-:S04]  /*0c30*/  FSETP.NEU.AND P0, PT, |R15|, R3, PT ;  /* 0x000000030f00720b */ /* 0x000fc80003f0d200 */
[----:B------:R-:W-:Y:S02]  /*0c40*/  FSEL R6, R16, R6, !P0 ;  /* 0x0000000610067208 */ /* 0x000fe40004000000 */
[----:B------:R-:W-:Y:S01]  /*0c50*/  FSEL R7, R19, R7, !P0 ;  /* 0x0000000713077208 */ /* 0x000fe20004000000 */
[----:B------:R-:W-:Y:S06]  /*0c60*/  BRA `(.L_x_6) ;  /* 0x0000000000547947 */ /* 0x000fec0003800000 */
.L_x_5:
[----:B------:R-:W-:-:S14]  /*0c70*/  DSETP.NAN.AND P0, PT, R14, R14, PT ;  /* 0x0000000e0e00722a */ /* 0x000fdc0003f08000 */
[----:B------:R-:W-:Y:S05]  /*0c80*/  @P0 BRA `(.L_x_7) ;  /* 0x0000000000440947 */ /* 0x000fea0003800000 */
[----:B------:R-:W-:-:S14]  /*0c90*/  DSETP.NAN.AND P0, PT, R18, R18, PT ;  /* 0x000000121200722a */ /* 0x000fdc0003f08000 */
[----:B------:R-:W-:Y:S05]  /*0ca0*/  @P0 BRA `(.L_x_8) ;  /* 0x0000000000300947 */ /* 0x000fea0003800000 */
[----:B------:R-:W-:Y:S01]  /*0cb0*/  ISETP.NE.AND P0, PT, R22, R23, PT ;  /* 0x000000171600720c */ /* 0x000fe20003f05270 */
[----:B------:R-:W-:Y:S02]  /*0cc0*/  IMAD.MOV.U32 R6, RZ, RZ, 0x0 ;  /* 0x00000000ff067424 */ /* 0x000fe400078e00ff */
[----:B------:R-:W-:-:S10]  /*0cd0*/  IMAD.MOV.U32 R7, RZ, RZ, -0x80000 ;  /* 0xfff80000ff077424 */ /* 0x000fd400078e00ff */
[----:B------:R-:W-:Y:S05]  /*0ce0*/  @!P0 BRA `(.L_x_6) ;  /* 0x0000000000348947 */ /* 0x000fea0003800000 */
[----:B------:R-:W-:Y:S02]  /*0cf0*/  ISETP.NE.AND P0, PT, R22, 0x7ff00000, PT ;  /* 0x7ff000001600780c */ /* 0x000fe40003f05270 */
[----:B------:R-:W-:Y:S02]  /*0d00*/  LOP3.LUT R7, R15, 0x80000000, R19, 0x48, !PT ;  /* 0x800000000f077812 */ /* 0x000fe400078e4813 */
[----:B------:R-:W-:-:S13]  /*0d10*/  ISETP.EQ.OR P0, PT, R23, RZ, !P0 ;  /* 0x000000ff1700720c */ /* 0x000fda0004702670 */
[----:B------:R-:W-:Y:S01]  /*0d20*/  @P0 LOP3.LUT R3, R7, 0x7ff00000, RZ, 0xfc, !PT ;  /* 0x7ff0000007030812 */ /* 0x000fe200078efcff */
[----:B------:R-:W-:Y:S02]  /*0d30*/  @!P0 IMAD.MOV.U32 R6, RZ, RZ, RZ ;  /* 0x000000ffff068224 */ /* 0x000fe400078e00ff */
[----:B------:R-:W-:Y:S01]  /*0d40*/  @P0 IMAD.MOV.U32 R6, RZ, RZ, RZ ;  /* 0x000000ffff060224 */ /* 0x000fe200078e00ff */
[----:B------:R-:W-:Y:S01]  /*0d50*/  @P0 MOV R7, R3 ;  /* 0x0000000300070202 */ /* 0x000fe20000000f00 */
[----:B------:R-:W-:Y:S06]  /*0d60*/  BRA `(.L_x_6) ;  /* 0x0000000000147947 */ /* 0x000fec0003800000 */
.L_x_8:
[----:B------:R-:W-:Y:S01]  /*0d70*/  LOP3.LUT R7, R19, 0x80000, RZ, 0xfc, !PT ;  /* 0x0008000013077812 */ /* 0x000fe200078efcff */
[----:B------:R-:W-:Y:S01]  /*0d80*/  IMAD.MOV.U32 R6, RZ, RZ, R18 ;  /* 0x000000ffff067224 */ /* 0x000fe200078e0012 */
[----:B------:R-:W-:Y:S06]  /*0d90*/  BRA `(.L_x_6) ;  /* 0x0000000000087947 */ /* 0x000fec0003800000 */
.L_x_7:
[----:B------:R-:W-:Y:S01]  /*0da0*/  LOP3.LUT R7, R15, 0x80000, RZ, 0xfc, !PT ;  /* 0x000800000f077812 */ /* 0x000fe200078efcff */
[----:B------:R-:W-:-:S07]  /*0db0*/  IMAD.MOV.U32 R6, RZ, RZ, R14 ;  /* 0x000000ffff067224 */ /* 0x000fce00078e000e */
.L_x_6:
[----:B------:R-:W-:Y:S05]  /*0dc0*/  BSYNC.RECONVERGENT B1 ;  /* 0x0000000000017941 */ /* 0x000fea0003800200 */
.L_x_4:
[----:B------:R-:W-:Y:S02]  /*0dd0*/  IMAD.MOV.U32 R4, RZ, RZ, R6 ;  /* 0x000000ffff047224 */ /* 0x000fe400078e0006 */
[----:B------:R-:W-:Y:S02]  /*0de0*/  IMAD.MOV.U32 R3, RZ, RZ, R7 ;  /* 0x000000ffff037224 */ /* 0x000fe400078e0007 */
[----:B------:R-:W-:Y:S02]  /*0df0*/  IMAD.MOV.U32 R6, RZ, RZ, R0 ;  /* 0x000000ffff067224 */ /* 0x000fe400078e0000 */
[----:B------:R-:W-:-:S04]  /*0e00*/  IMAD.MOV.U32 R7, RZ, RZ, 0x0 ;  /* 0x00000000ff077424 */ /* 0x000fc800078e00ff */
[----:B------:R-:W-:Y:S05]  /*0e10*/  RET.REL.NODEC R6 `(_Z23update_generator_kerneldiiPdS_S_S_S_S_S_S_S_S_S_) ;  /* 0xfffffff006787950 */ /* 0x000fea0003c3ffff */
.L_x_9:
[----:B------:R-:W-:-:S00]  /*0e20*/  BRA `(.L_x_9) ;  /* 0xfffffffc00fc7947 */ /* 0x000fc0000383ffff */
[----:B------:R-:W-:-:S00]  /*0e30*/  NOP ;  /* 0x0000000000007918 */ /* 0x000fc00000000000 */
        /* <DEDUP_REMOVED lines=12> */
.L_x_10:


//--------------------- .nv.shared.reserved.0     --------------------------
	.section	.nv.shared.reserved.0,"aw",@nobits
	.weak		__nv_reservedSMEM_offset_0_alias
	.size		__nv_reservedSMEM_offset_0_alias, 0, 64
	.other		__nv_reservedSMEM_offset_0_alias,@"STO_CUDA_RESERVED_SHARED STV_DEFAULT"
__nv_reservedSMEM_offset_0_alias:
	.zero		0
	.zero		64


//--------------------- .nv.constant0._Z23update_generator_kerneldiiPdS_S_S_S_S_S_S_S_S_S_ --------------------------
	.section	.nv.constant0._Z23update_generator_kerneldiiPdS_S_S_S_S_S_S_S_S_S_,"a",@progbits
	.sectionflags	@""
	.align	4
.nv.constant0._Z23update_generator_kerneldiiPdS_S_S_S_S_S_S_S_S_S_:
	.zero		1000


//--------------------- SYMBOLS --------------------------

	.type		.nv.reservedSmem.offset0,@object
	.size		.nv.reservedSmem.offset0,0x4
